	.headerflags	@"EF_CUDA_TEXMODE_UNIFIED EF_CUDA_64BIT_ADDRESS EF_CUDA_ACCELERATORS EF_CUDA_SM90 EF_CUDA_VIRTUAL_SM(EF_CUDA_SM90)"
	.elftype	@"ET_EXEC"


//--------------------- .nv.info                  --------------------------
	.section	.nv.info,"",@"SHT_CUDA_INFO"
	.align	4


	//----- nvinfo : EIATTR_REGCOUNT
	.align		4
        /*0000*/ 	.byte	0x04, 0x2f
        /*0002*/ 	.short	(.L_1 - .L_0)
	.align		4
.L_0:
        /*0004*/ 	.word	index@(triton_poi_fused_copy_0)
        /*0008*/ 	.word	0x00000015


	//----- nvinfo : EIATTR_MIN_STACK_SIZE
	.align		4
.L_1:
        /*000c*/ 	.byte	0x04, 0x12
        /*000e*/ 	.short	(.L_3 - .L_2)
	.align		4
.L_2:
        /*0010*/ 	.word	index@(triton_poi_fused_copy_0)
        /*0014*/ 	.word	0x00000000


	//----- nvinfo : EIATTR_FRAME_SIZE
	.align		4
.L_3:
        /*0018*/ 	.byte	0x04, 0x11
        /*001a*/ 	.short	(.L_5 - .L_4)
	.align		4
.L_4:
        /*001c*/ 	.word	index@(triton_poi_fused_copy_0)
        /*0020*/ 	.word	0x00000000


	//----- nvinfo : EIATTR_MIN_STACK_SIZE
	.align		4
.L_5:
        /*0024*/ 	.byte	0x04, 0x12
        /*0026*/ 	.short	(.L_7 - .L_6)
	.align		4
.L_6:
        /*0028*/ 	.word	index@(triton_poi_fused_copy_0)
        /*002c*/ 	.word	0x00000000
.L_7:


//--------------------- .nv.info.triton_poi_fused_copy_0 --------------------------
	.section	.nv.info.triton_poi_fused_copy_0,"",@"SHT_CUDA_INFO"
	.sectionflags	@""
	.align	4


	//----- nvinfo : EIATTR_CUDA_API_VERSION
	.align		4
        /*0000*/ 	.byte	0x04, 0x37
        /*0002*/ 	.short	(.L_9 - .L_8)
.L_8:
        /*0004*/ 	.word	0x0000007c


	//----- nvinfo : EIATTR_KPARAM_INFO
	.align		4
.L_9:
        /*0008*/ 	.byte	0x04, 0x17
        /*000a*/ 	.short	(.L_11 - .L_10)
.L_10:
        /*000c*/ 	.word	0x00000000
        /*0010*/ 	.short	0x0003
        /*0012*/ 	.short	0x0014
        /*0014*/ 	.byte	0x00, 0xf0, 0x11, 0x00


	//----- nvinfo : EIATTR_KPARAM_INFO
	.align		4
.L_11:
        /*0018*/ 	.byte	0x04, 0x17
        /*001a*/ 	.short	(.L_13 - .L_12)
.L_12:
        /*001c*/ 	.word	0x00000000
        /*0020*/ 	.short	0x0002
        /*0022*/ 	.short	0x0010
        /*0024*/ 	.byte	0x00, 0xf0, 0x11, 0x00


	//----- nvinfo : EIATTR_KPARAM_INFO
	.align		4
.L_13:
        /*0028*/ 	.byte	0x04, 0x17
        /*002a*/ 	.short	(.L_15 - .L_14)
.L_14:
        /*002c*/ 	.word	0x00000000
        /*0030*/ 	.short	0x0001
        /*0032*/ 	.short	0x0008
        /*0034*/ 	.byte	0x00, 0xf4, 0x21, 0x00


	//----- nvinfo : EIATTR_KPARAM_INFO
	.align		4
.L_15:
        /*0038*/ 	.byte	0x04, 0x17
        /*003a*/ 	.short	(.L_17 - .L_16)
.L_16:
        /*003c*/ 	.word	0x00000000
        /*0040*/ 	.short	0x0000
        /*0042*/ 	.short	0x0000
        /*0044*/ 	.byte	0x00, 0xf4, 0x21, 0x00


	//----- nvinfo : EIATTR_SPARSE_MMA_MASK
	.align		4
.L_17:
        /*0048*/ 	.byte	0x03, 0x50
        /*004a*/ 	.short	0x0000


	//----- nvinfo : EIATTR_MAXREG_COUNT
	.align		4
        /*004c*/ 	.byte	0x03, 0x1b
        /*004e*/ 	.short	0x00ff


	//----- nvinfo : EIATTR_EXIT_INSTR_OFFSETS
	.align		4
        /*0050*/ 	.byte	0x04, 0x1c
        /*0052*/ 	.short	(.L_19 - .L_18)


	//   ....[0]....
.L_18:
        /*0054*/ 	.word	0x00000430


	//   ....[1]....
        /*0058*/ 	.word	0x000004d0


	//----- nvinfo : EIATTR_REQNTID
	.align		4
.L_19:
        /*005c*/ 	.byte	0x04, 0x10
        /*005e*/ 	.short	(.L_21 - .L_20)
.L_20:
        /*0060*/ 	.word	0x00000080
        /*0064*/ 	.word	0x00000001
        /*0068*/ 	.word	0x00000001


	//----- nvinfo : EIATTR_CBANK_PARAM_SIZE
	.align		4
.L_21:
        /*006c*/ 	.byte	0x03, 0x19
        /*006e*/ 	.short	0x0018


	//----- nvinfo : EIATTR_PARAM_CBANK
	.align		4
        /*0070*/ 	.byte	0x04, 0x0a
        /*0072*/ 	.short	(.L_23 - .L_22)
	.align		4
.L_22:
        /*0074*/ 	.word	index@(.nv.constant0.triton_poi_fused_copy_0)
        /*0078*/ 	.short	0x0210
        /*007a*/ 	.short	0x0018


	//----- nvinfo : EIATTR_SW_WAR
	.align		4
.L_23:
        /*007c*/ 	.byte	0x04, 0x36
        /*007e*/ 	.short	(.L_25 - .L_24)
.L_24:
        /*0080*/ 	.word	0x00000008
.L_25:


//--------------------- .nv.callgraph             --------------------------
	.section	.nv.callgraph,"",@"SHT_CUDA_CALLGRAPH"
	.align	4
	.sectionentsize	8
	.align		4
        /*0000*/ 	.word	0x00000000
	.align		4
        /*0004*/ 	.word	0xffffffff
	.align		4
        /*0008*/ 	.word	0x00000000
	.align		4
        /*000c*/ 	.word	0xfffffffe
	.align		4
        /*0010*/ 	.word	0x00000000
	.align		4
        /*0014*/ 	.word	0xfffffffd
	.align		4
        /*0018*/ 	.word	0x00000000
	.align		4
        /*001c*/ 	.word	0xfffffffc


//--------------------- .text.triton_poi_fused_copy_0 --------------------------
	.section	.text.triton_poi_fused_copy_0,"ax",@progbits
	.sectionflags	@"SHF_BARRIERS=1"
	.align	128
        .global         triton_poi_fused_copy_0
        .type           triton_poi_fused_copy_0,@function
        .size           triton_poi_fused_copy_0,(.L_x_1 - triton_poi_fused_copy_0)
        .other          triton_poi_fused_copy_0,@"STO_CUDA_ENTRY STV_DEFAULT"
triton_poi_fused_copy_0:
.text.triton_poi_fused_copy_0:
[----:B------:R-:W0:Y:S02]  /*0000*/  LDC R1, c[0x0][0x28] ;  /* 0x00000a00ff017b82 */ /* 0x000e240000000800 */
[----:B------:R-:W1:Y:S01]  /*0010*/  S2R R0, SR_TID.X ;  /* 0x0000000000007919 */ /* 0x000e620000002100 */
[----:B------:R-:W2:Y:S01]  /*0020*/  LDC.64 R2, c[0x0][0x210] ;  /* 0x00008400ff027b82 */ /* 0x000ea20000000a00 */
[----:B------:R-:W-:Y:S01]  /*0030*/  IMAD.MOV.U32 R14, RZ, RZ, RZ ;  /* 0x000000ffff0e7224 */ /* 0x000fe200078e00ff */
[----:B------:R-:W-:Y:S01]  /*0040*/  ULDC.64 UR6, c[0x0][0x208] ;  /* 0x0000820000067ab9 */ /* 0x000fe20000000a00 */
[----:B------:R-:W3:Y:S01]  /*0050*/  S2R R5, SR_CTAID.Y ;  /* 0x0000000000057919 */ /* 0x000ee20000002600 */
[----:B------:R-:W-:Y:S01]  /*0060*/  IMAD.MOV.U32 R16, RZ, RZ, RZ ;  /* 0x000000ffff107224 */ /* 0x000fe200078e00ff */
[----:B------:R-:W4:Y:S01]  /*0070*/  S2R R15, SR_CTAID.X ;  /* 0x00000000000f7919 */ /* 0x000f220000002500 */
[----:B-1----:R-:W-:Y:S01]  /*0080*/  SHF.R.U32.HI R4, RZ, 0x2, R0 ;  /* 0x00000002ff047819 */ /* 0x002fe20000011600 */
[----:B---3--:R-:W-:-:S03]  /*0090*/  IMAD.SHL.U32 R5, R5, 0x20, RZ ;  /* 0x0000002005057824 */ /* 0x008fc600078e00ff */
[----:B------:R-:W-:Y:S01]  /*00a0*/  SGXT.U32 R4, R4, 0x5 ;  /* 0x000000050404781a */ /* 0x000fe20000000000 */
[----:B----4-:R-:W-:-:S03]  /*00b0*/  IMAD.SHL.U32 R15, R15, 0x4, RZ ;  /* 0x000000040f0f7824 */ /* 0x010fc600078e00ff */
[----:B------:R-:W-:Y:S02]  /*00c0*/  LOP3.LUT R7, R5, R4, RZ, 0xfc, !PT ;  /* 0x0000000405077212 */ /* 0x000fe400078efcff */
[----:B------:R-:W-:-:S03]  /*00d0*/  LOP3.LUT R9, R15, 0x3, R0, 0xf8, !PT ;  /* 0x000000030f097812 */ /* 0x000fc600078ef800 */
[C---:B------:R-:W-:Y:S01]  /*00e0*/  IMAD.HI R6, R7.reuse, 0x2aaaaaab, RZ ;  /* 0x2aaaaaab07067827 */ /* 0x040fe200078e02ff */
[----:B------:R-:W-:-:S04]  /*00f0*/  ISETP.GE.AND P0, PT, R7, 0x18, PT ;  /* 0x000000180700780c */ /* 0x000fc80003f06270 */
[----:B------:R-:W-:Y:S02]  /*0100*/  LEA.HI R8, R6, R6, RZ, 0x1 ;  /* 0x0000000606087211 */ /* 0x000fe400078f08ff */
[----:B------:R-:W-:-:S03]  /*0110*/  ISETP.LT.AND P0, PT, R9, 0x4, !P0 ;  /* 0x000000040900780c */ /* 0x000fc60004701270 */
[----:B------:R-:W-:-:S04]  /*0120*/  IMAD R6, R8, -0x6, R7 ;  /* 0xfffffffa08067824 */ /* 0x000fc800078e0207 */
[C---:B------:R-:W-:Y:S02]  /*0130*/  VIADD R18, R6.reuse, 0x3 ;  /* 0x0000000306127836 */ /* 0x040fe40000000000 */
[C---:B------:R-:W-:Y:S02]  /*0140*/  IMAD R7, R6.reuse, 0x4, R9 ;  /* 0x0000000406077824 */ /* 0x040fe400078e0209 */
[----:B------:R-:W-:Y:S01]  /*0150*/  VIADD R17, R6, 0xffffffff ;  /* 0xffffffff06117836 */ /* 0x000fe20000000000 */
[----:B------:R-:W-:Y:S01]  /*0160*/  ISETP.LT.U32.AND P2, PT, R18, 0x4, P0 ;  /* 0x000000041200780c */ /* 0x000fe20000741070 */
[----:B------:R-:W-:-:S03]  /*0170*/  IMAD R7, R8, 0x10, R7 ;  /* 0x0000001008077824 */ /* 0x000fc600078e0207 */
[----:B------:R-:W-:Y:S01]  /*0180*/  ISETP.LT.U32.AND P3, PT, R17, 0x4, P0 ;  /* 0x000000041100780c */ /* 0x000fe20000761070 */
[C---:B------:R-:W-:Y:S01]  /*0190*/  VIADD R13, R7.reuse, 0xc ;  /* 0x0000000c070d7836 */ /* 0x040fe20000000000 */
[----:B------:R-:W-:Y:S01]  /*01a0*/  ISETP.GT.AND P0, PT, R6, 0x4, P0 ;  /* 0x000000040600780c */ /* 0x000fe20000704270 */
[----:B------:R-:W-:Y:S02]  /*01b0*/  VIADD R9, R7, 0xfffffffc ;  /* 0xfffffffc07097836 */ /* 0x000fe40000000000 */
[----:B--2---:R-:W-:-:S04]  /*01c0*/  IMAD.WIDE R12, R13, 0x4, R2 ;  /* 0x000000040d0c7825 */ /* 0x004fc800078e0202 */
[--C-:B------:R-:W-:Y:S01]  /*01d0*/  IMAD.WIDE R8, R9, 0x4, R2.reuse ;  /* 0x0000000409087825 */ /* 0x100fe200078e0202 */
[----:B------:R-:W2:Y:S03]  /*01e0*/  @P2 LDG.E.EL R14, desc[UR6][R12.64] ;  /* 0x000000060c0e2981 */ /* 0x000ea6000c2e1900 */
[----:B------:R-:W-:Y:S01]  /*01f0*/  VIADD R11, R7, 0xffffffec ;  /* 0xffffffec070b7836 */ /* 0x000fe20000000000 */
[----:B------:R1:W3:Y:S01]  /*0200*/  @P3 LDG.E.EL R16, desc[UR6][R8.64] ;  /* 0x0000000608103981 */ /* 0x0002e2000c2e1900 */
[----:B------:R-:W-:Y:S02]  /*0210*/  IMAD.MOV.U32 R7, RZ, RZ, RZ ;  /* 0x000000ffff077224 */ /* 0x000fe400078e00ff */
[----:B------:R-:W-:-:S05]  /*0220*/  IMAD.WIDE R10, R11, 0x4, R2 ;  /* 0x000000040b0a7825 */ /* 0x000fca00078e0202 */
[----:B------:R-:W4:Y:S01]  /*0230*/  @P0 LDG.E.EL R7, desc[UR6][R10.64] ;  /* 0x000000060a070981 */ /* 0x000f22000c2e1900 */
[----:B------:R-:W5:Y:S01]  /*0240*/  S2UR UR5, SR_CgaCtaId ;  /* 0x00000000000579c3 */ /* 0x000f620000008800 */
[----:B------:R-:W-:Y:S01]  /*0250*/  ISETP.GE.AND P1, PT, R6, 0x1, PT ;  /* 0x000000010600780c */ /* 0x000fe20003f26270 */
[----:B------:R-:W-:Y:S01]  /*0260*/  IMAD.SHL.U32 R3, R0, 0x20, RZ ;  /* 0x0000002000037824 */ /* 0x000fe200078e00ff */
[----:B------:R-:W-:Y:S01]  /*0270*/  UMOV UR4, 0x400 ;  /* 0x0000040000047882 */ /* 0x000fe20000000000 */
[----:B------:R-:W-:Y:S02]  /*0280*/  ISETP.GE.U32.AND P5, PT, R18, 0x4, PT ;  /* 0x000000041200780c */ /* 0x000fe40003fa6070 */
[----:B------:R-:W-:Y:S02]  /*0290*/  ISETP.GE.U32.AND P4, PT, R17, 0x4, PT ;  /* 0x000000041100780c */ /* 0x000fe40003f86070 */
[----:B------:R-:W-:Y:S02]  /*02a0*/  LOP3.LUT R3, R3, 0x60, RZ, 0xc0, !PT ;  /* 0x0000006003037812 */ /* 0x000fe400078ec0ff */
[----:B------:R-:W-:-:S02]  /*02b0*/  SHF.R.U32.HI R2, RZ, 0x5, R0 ;  /* 0x00000005ff027819 */ /* 0x000fc40000011600 */
[----:B------:R-:W-:Y:S02]  /*02c0*/  LOP3.LUT R4, R3, R4, RZ, 0xfc, !PT ;  /* 0x0000000403047212 */ /* 0x000fe400078efcff */
[----:B------:R-:W-:-:S04]  /*02d0*/  SGXT.U32 R2, R2, 0x2 ;  /* 0x000000020202781a */ /* 0x000fc80000000000 */
[----:B------:R-:W-:Y:S01]  /*02e0*/  LOP3.LUT R2, R15, R2, RZ, 0xfc, !PT ;  /* 0x000000020f027212 */ /* 0x000fe200078efcff */
[----:B-----5:R-:W-:-:S06]  /*02f0*/  UPRMT UR4, UR5, 0x654, UR4 ;  /* 0x0000065405047896 */ /* 0x020fcc0008000004 */
[----:B-1----:R-:W-:Y:S02]  /*0300*/  LEA.HI R9, R3, UR4, RZ, 0x1d ;  /* 0x0000000403097c11 */ /* 0x002fe4000f8fe8ff */
[----:B------:R-:W-:-:S03]  /*0310*/  LOP3.LUT R3, R5, 0x1f, R0, 0xf8, !PT ;  /* 0x0000001f05037812 */ /* 0x000fc600078ef800 */
[----:B------:R-:W-:Y:S01]  /*0320*/  IMAD R4, R4, 0x4, R9 ;  /* 0x0000000404047824 */ /* 0x000fe200078e0209 */
[----:B--2---:R-:W-:Y:S02]  /*0330*/  SEL R14, R14, RZ, P2 ;  /* 0x000000ff0e0e7207 */ /* 0x004fe40001000000 */
[----:B------:R-:W-:Y:S02]  /*0340*/  ISETP.GT.AND P2, PT, R6, 0x4, PT ;  /* 0x000000040600780c */ /* 0x000fe40003f44270 */
[----:B---3--:R-:W-:Y:S02]  /*0350*/  SEL R16, R16, RZ, P3 ;  /* 0x000000ff10107207 */ /* 0x008fe40001800000 */
[----:B------:R-:W-:Y:S02]  /*0360*/  FSEL R14, R14, +QNAN , !P5 ;  /* 0x7fc000000e0e7808 */ /* 0x000fe40006800000 */
[----:B------:R-:W-:Y:S02]  /*0370*/  @P1 FSEL R14, R16, +QNAN , !P4 ;  /* 0x7fc00000100e1808 */ /* 0x000fe40006000000 */
[----:B------:R-:W-:-:S02]  /*0380*/  SHF.R.U32.HI R6, RZ, 0x3, R0 ;  /* 0x00000003ff067819 */ /* 0x000fc40000011600 */
[----:B----4-:R-:W-:Y:S02]  /*0390*/  SEL R5, R7, RZ, P0 ;  /* 0x000000ff07057207 */ /* 0x010fe40000000000 */
[----:B------:R-:W-:Y:S02]  /*03a0*/  ISETP.GE.AND P0, PT, R2, 0x4, PT ;  /* 0x000000040200780c */ /* 0x000fe40003f06270 */
[----:B------:R-:W-:Y:S02]  /*03b0*/  SEL R5, R5, R14, P2 ;  /* 0x0000000e05057207 */ /* 0x000fe40001000000 */
[----:B------:R-:W-:Y:S02]  /*03c0*/  ISETP.LT.AND P0, PT, R3, 0x18, !P0 ;  /* 0x000000180300780c */ /* 0x000fe40004701270 */
[----:B------:R-:W-:Y:S01]  /*03d0*/  LOP3.LUT R6, R6, 0xc, RZ, 0xc0, !PT ;  /* 0x0000000c06067812 */ /* 0x000fe200078ec0ff */
[----:B------:R1:W-:Y:S01]  /*03e0*/  STS [R4], R5 ;  /* 0x0000000504007388 */ /* 0x0003e20000000800 */
[----:B------:R-:W-:-:S03]  /*03f0*/  LOP3.LUT R0, R0, 0x7f, RZ, 0xc0, !PT ;  /* 0x0000007f00007812 */ /* 0x000fc600078ec0ff */
[----:B------:R-:W-:-:S04]  /*0400*/  VIADD R7, R6, UR4 ;  /* 0x0000000406077c36 */ /* 0x000fc80008000000 */
[----:B------:R-:W-:Y:S01]  /*0410*/  IMAD R7, R0, 0x4, R7 ;  /* 0x0000000400077824 */ /* 0x000fe200078e0207 */
[----:B------:R-:W-:Y:S06]  /*0420*/  BAR.SYNC.DEFER_BLOCKING 0x0 ;  /* 0x0000000000007b1d */ /* 0x000fec0000010000 */
[----:B-1----:R-:W-:Y:S05]  /*0430*/  @!P0 EXIT ;  /* 0x000000000000894d */ /* 0x002fea0003800000 */
[----:B------:R-:W0:Y:S01]  /*0440*/  LDS R7, [R7] ;  /* 0x0000000007077984 */ /* 0x000e220000000800 */
[----:B------:R-:W1:Y:S01]  /*0450*/  LDC.64 R4, c[0x0][0x218] ;  /* 0x00008600ff047b82 */ /* 0x000e620000000a00 */
[----:B------:R-:W-:-:S05]  /*0460*/  IMAD.HI R0, R3, 0x2aaaaaab, RZ ;  /* 0x2aaaaaab03007827 */ /* 0x000fca00078e02ff */
[----:B------:R-:W-:-:S05]  /*0470*/  LEA.HI R0, R0, R0, RZ, 0x1 ;  /* 0x0000000000007211 */ /* 0x000fca00078f08ff */
[----:B------:R-:W-:-:S04]  /*0480*/  IMAD R3, R0, -0x6, R3 ;  /* 0xfffffffa00037824 */ /* 0x000fc800078e0203 */
[----:B------:R-:W-:-:S04]  /*0490*/  IMAD R3, R2, 0x6, R3 ;  /* 0x0000000602037824 */ /* 0x000fc800078e0203 */
[----:B------:R-:W-:-:S04]  /*04a0*/  IMAD R3, R0, 0x18, R3 ;  /* 0x0000001800037824 */ /* 0x000fc800078e0203 */
[----:B-1----:R-:W-:-:S05]  /*04b0*/  IMAD.WIDE R2, R3, 0x4, R4 ;  /* 0x0000000403027825 */ /* 0x002fca00078e0204 */
[----:B0-----:R-:W-:Y:S01]  /*04c0*/  STG.E desc[UR6][R2.64], R7 ;  /* 0x0000000702007986 */ /* 0x001fe2000c101906 */
[----:B------:R-:W-:Y:S05]  /*04d0*/  EXIT ;  /* 0x000000000000794d */ /* 0x000fea0003800000 */
.L_x_0:
[----:B------:R-:W-:-:S00]  /*04e0*/  BRA `(.L_x_0) ;  /* 0xfffffffc00fc7947 */ /* 0x000fc0000383ffff */
[----:B------:R-:W-:-:S00]  /*04f0*/  NOP ;  /* 0x0000000000007918 */ /* 0x000fc00000000000 */
        /* <DEDUP_REMOVED lines=8> */
.L_x_1:


//--------------------- .nv.shared.triton_poi_fused_copy_0 --------------------------
	.section	.nv.shared.triton_poi_fused_copy_0,"aw",@nobits
	.sectionflags	@""
	.align	16
	.zero		1024


//--------------------- .nv.constant0.triton_poi_fused_copy_0 --------------------------
	.section	.nv.constant0.triton_poi_fused_copy_0,"a",@progbits
	.sectionflags	@""
	.align	4
.nv.constant0.triton_poi_fused_copy_0:
	.zero		552
